	.headerflags	@"EF_CUDA_TEXMODE_UNIFIED EF_CUDA_64BIT_ADDRESS EF_CUDA_ACCELERATORS EF_CUDA_SM90 EF_CUDA_VIRTUAL_SM(EF_CUDA_SM90)"
	.elftype	@"ET_EXEC"


//--------------------- .nv.info                  --------------------------
	.section	.nv.info,"",@"SHT_CUDA_INFO"
	.align	4


	//----- nvinfo : EIATTR_REGCOUNT
	.align		4
        /*0000*/ 	.byte	0x04, 0x2f
        /*0002*/ 	.short	(.L_1 - .L_0)
	.align		4
.L_0:
        /*0004*/ 	.word	index@(triton_poi_fused_cat_1)
        /*0008*/ 	.word	0x0000001c


	//----- nvinfo : EIATTR_MIN_STACK_SIZE
	.align		4
.L_1:
        /*000c*/ 	.byte	0x04, 0x12
        /*000e*/ 	.short	(.L_3 - .L_2)
	.align		4
.L_2:
        /*0010*/ 	.word	index@(triton_poi_fused_cat_1)
        /*0014*/ 	.word	0x00000000


	//----- nvinfo : EIATTR_FRAME_SIZE
	.align		4
.L_3:
        /*0018*/ 	.byte	0x04, 0x11
        /*001a*/ 	.short	(.L_5 - .L_4)
	.align		4
.L_4:
        /*001c*/ 	.word	index@(triton_poi_fused_cat_1)
        /*0020*/ 	.word	0x00000000


	//----- nvinfo : EIATTR_MIN_STACK_SIZE
	.align		4
.L_5:
        /*0024*/ 	.byte	0x04, 0x12
        /*0026*/ 	.short	(.L_7 - .L_6)
	.align		4
.L_6:
        /*0028*/ 	.word	index@(triton_poi_fused_cat_1)
        /*002c*/ 	.word	0x00000000
.L_7:


//--------------------- .nv.info.triton_poi_fused_cat_1 --------------------------
	.section	.nv.info.triton_poi_fused_cat_1,"",@"SHT_CUDA_INFO"
	.sectionflags	@""
	.align	4


	//----- nvinfo : EIATTR_CUDA_API_VERSION
	.align		4
        /*0000*/ 	.byte	0x04, 0x37
        /*0002*/ 	.short	(.L_9 - .L_8)
.L_8:
        /*0004*/ 	.word	0x0000007c


	//----- nvinfo : EIATTR_KPARAM_INFO
	.align		4
.L_9:
        /*0008*/ 	.byte	0x04, 0x17
        /*000a*/ 	.short	(.L_11 - .L_10)
.L_10:
        /*000c*/ 	.word	0x00000000
        /*0010*/ 	.short	0x0003
        /*0012*/ 	.short	0x0018
        /*0014*/ 	.byte	0x00, 0xf0, 0x11, 0x00


	//----- nvinfo : EIATTR_KPARAM_INFO
	.align		4
.L_11:
        /*0018*/ 	.byte	0x04, 0x17
        /*001a*/ 	.short	(.L_13 - .L_12)
.L_12:
        /*001c*/ 	.word	0x00000000
        /*0020*/ 	.short	0x0002
        /*0022*/ 	.short	0x0010
        /*0024*/ 	.byte	0x00, 0xf4, 0x21, 0x00


	//----- nvinfo : EIATTR_KPARAM_INFO
	.align		4
.L_13:
        /*0028*/ 	.byte	0x04, 0x17
        /*002a*/ 	.short	(.L_15 - .L_14)
.L_14:
        /*002c*/ 	.word	0x00000000
        /*0030*/ 	.short	0x0001
        /*0032*/ 	.short	0x0008
        /*0034*/ 	.byte	0x00, 0xf4, 0x21, 0x00


	//----- nvinfo : EIATTR_KPARAM_INFO
	.align		4
.L_15:
        /*0038*/ 	.byte	0x04, 0x17
        /*003a*/ 	.short	(.L_17 - .L_16)
.L_16:
        /*003c*/ 	.word	0x00000000
        /*0040*/ 	.short	0x0000
        /*0042*/ 	.short	0x0000
        /*0044*/ 	.byte	0x00, 0xf4, 0x21, 0x00


	//----- nvinfo : EIATTR_SPARSE_MMA_MASK
	.align		4
.L_17:
        /*0048*/ 	.byte	0x03, 0x50
        /*004a*/ 	.short	0x0000


	//----- nvinfo : EIATTR_MAXREG_COUNT
	.align		4
        /*004c*/ 	.byte	0x03, 0x1b
        /*004e*/ 	.short	0x00ff


	//----- nvinfo : EIATTR_EXIT_INSTR_OFFSETS
	.align		4
        /*0050*/ 	.byte	0x04, 0x1c
        /*0052*/ 	.short	(.L_19 - .L_18)


	//   ....[0]....
.L_18:
        /*0054*/ 	.word	0x00000760


	//----- nvinfo : EIATTR_REQNTID
	.align		4
.L_19:
        /*0058*/ 	.byte	0x04, 0x10
        /*005a*/ 	.short	(.L_21 - .L_20)
.L_20:
        /*005c*/ 	.word	0x00000080
        /*0060*/ 	.word	0x00000001
        /*0064*/ 	.word	0x00000001


	//----- nvinfo : EIATTR_CBANK_PARAM_SIZE
	.align		4
.L_21:
        /*0068*/ 	.byte	0x03, 0x19
        /*006a*/ 	.short	0x001c


	//----- nvinfo : EIATTR_PARAM_CBANK
	.align		4
        /*006c*/ 	.byte	0x04, 0x0a
        /*006e*/ 	.short	(.L_23 - .L_22)
	.align		4
.L_22:
        /*0070*/ 	.word	index@(.nv.constant0.triton_poi_fused_cat_1)
        /*0074*/ 	.short	0x0210
        /*0076*/ 	.short	0x001c


	//----- nvinfo : EIATTR_SW_WAR
	.align		4
.L_23:
        /*0078*/ 	.byte	0x04, 0x36
        /*007a*/ 	.short	(.L_25 - .L_24)
.L_24:
        /*007c*/ 	.word	0x00000008
.L_25:


//--------------------- .nv.callgraph             --------------------------
	.section	.nv.callgraph,"",@"SHT_CUDA_CALLGRAPH"
	.align	4
	.sectionentsize	8
	.align		4
        /*0000*/ 	.word	0x00000000
	.align		4
        /*0004*/ 	.word	0xffffffff
	.align		4
        /*0008*/ 	.word	0x00000000
	.align		4
        /*000c*/ 	.word	0xfffffffe
	.align		4
        /*0010*/ 	.word	0x00000000
	.align		4
        /*0014*/ 	.word	0xfffffffd
	.align		4
        /*0018*/ 	.word	0x00000000
	.align		4
        /*001c*/ 	.word	0xfffffffc


//--------------------- .text.triton_poi_fused_cat_1 --------------------------
	.section	.text.triton_poi_fused_cat_1,"ax",@progbits
	.align	128
        .global         triton_poi_fused_cat_1
        .type           triton_poi_fused_cat_1,@function
        .size           triton_poi_fused_cat_1,(.L_x_1 - triton_poi_fused_cat_1)
        .other          triton_poi_fused_cat_1,@"STO_CUDA_ENTRY STV_DEFAULT"
triton_poi_fused_cat_1:
.text.triton_poi_fused_cat_1:
[----:B------:R-:W-:Y:S01]  /*0000*/  LDC R1, c[0x0][0x28] ;  /* 0x00000a00ff017b82 */ /* 0x000fe20000000800 */
[----:B------:R-:W1:Y:S01]  /*0010*/  S2R R0, SR_TID.X ;  /* 0x0000000000007919 */ /* 0x000e620000002100 */
[----:B------:R-:W-:Y:S01]  /*0020*/  ULDC.64 UR4, c[0x0][0x218] ;  /* 0x0000860000047ab9 */ /* 0x000fe20000000a00 */
[----:B------:R-:W-:Y:S01]  /*0030*/  CS2R R14, SRZ ;  /* 0x00000000000e7805 */ /* 0x000fe2000001ff00 */
[----:B------:R-:W2:Y:S01]  /*0040*/  S2R R3, SR_CTAID.X ;  /* 0x0000000000037919 */ /* 0x000ea20000002500 */
[----:B-1----:R-:W-:Y:S01]  /*0050*/  IMAD.SHL.U32 R0, R0, 0x4, RZ ;  /* 0x0000000400007824 */ /* 0x002fe200078e00ff */
[----:B--2---:R-:W-:-:S04]  /*0060*/  SHF.R.S32.HI R2, RZ, 0x15, R3 ;  /* 0x00000015ff027819 */ /* 0x004fc80000011403 */
[----:B------:R-:W-:Y:S02]  /*0070*/  LOP3.LUT R0, R0, 0x1fc, RZ, 0xc0, !PT ;  /* 0x000001fc00007812 */ /* 0x000fe400078ec0ff */
[----:B------:R-:W-:-:S03]  /*0080*/  SGXT R2, R2, 0x1 ;  /* 0x000000010202781a */ /* 0x000fc60000000200 */
[----:B------:R-:W-:-:S04]  /*0090*/  IMAD R0, R3, 0x400, R0 ;  /* 0x0000040003007824 */ /* 0x000fc800078e0200 */
[----:B------:R-:W-:Y:S01]  /*00a0*/  VIADD R5, R0, 0x200 ;  /* 0x0000020000057836 */ /* 0x000fe20000000000 */
[----:B------:R-:W-:Y:S01]  /*00b0*/  LEA.HI R3, R2, R0, RZ, 0xc ;  /* 0x0000000002037211 */ /* 0x000fe200078f60ff */
[----:B------:R-:W-:-:S03]  /*00c0*/  IMAD.HI R8, R0, 0x2aaaaaab, RZ ;  /* 0x2aaaaaab00087827 */ /* 0x000fc600078e02ff */
[----:B------:R-:W-:Y:S01]  /*00d0*/  SHF.R.S32.HI R4, RZ, 0xc, R3 ;  /* 0x0000000cff047819 */ /* 0x000fe20000011403 */
[----:B------:R-:W-:Y:S01]  /*00e0*/  IMAD.HI R16, R5, 0x2aaaaaab, RZ ;  /* 0x2aaaaaab05107827 */ /* 0x000fe200078e02ff */
[----:B------:R-:W-:Y:S02]  /*00f0*/  LEA.HI R2, R2, R5, RZ, 0xc ;  /* 0x0000000502027211 */ /* 0x000fe400078f60ff */
[----:B------:R-:W-:Y:S01]  /*0100*/  SHF.R.U32.HI R11, RZ, 0x1f, R8 ;  /* 0x0000001fff0b7819 */ /* 0x000fe20000011608 */
[----:B------:R-:W-:Y:S01]  /*0110*/  IMAD.HI R6, R4, 0x2aaaaaab, RZ ;  /* 0x2aaaaaab04067827 */ /* 0x000fe200078e02ff */
[----:B------:R-:W-:-:S04]  /*0120*/  SHF.R.S32.HI R17, RZ, 0xc, R2 ;  /* 0x0000000cff117819 */ /* 0x000fc80000011402 */
[----:B------:R-:W-:-:S04]  /*0130*/  SHF.R.U32.HI R7, RZ, 0x1f, R6 ;  /* 0x0000001fff077819 */ /* 0x000fc80000011606 */
[----:B------:R-:W-:Y:S01]  /*0140*/  LEA.HI R9, R6, R7, RZ, 0x1c ;  /* 0x0000000706097211 */ /* 0x000fe200078fe0ff */
[----:B------:R-:W-:Y:S01]  /*0150*/  IMAD.HI R6, R17, 0x2aaaaaab, RZ ;  /* 0x2aaaaaab11067827 */ /* 0x000fe200078e02ff */
[----:B------:R-:W-:Y:S02]  /*0160*/  LEA.HI.SX32 R7, R8, R11, 0x10 ;  /* 0x0000000b08077211 */ /* 0x000fe400078f82ff */
[----:B------:R-:W-:Y:S01]  /*0170*/  LOP3.LUT R11, R3, 0xfffff000, RZ, 0xc0, !PT ;  /* 0xfffff000030b7812 */ /* 0x000fe200078ec0ff */
[----:B------:R-:W-:Y:S01]  /*0180*/  IMAD R4, R9, -0x60, R4 ;  /* 0xffffffa009047824 */ /* 0x000fe200078e0204 */
[----:B------:R-:W-:Y:S01]  /*0190*/  SHF.R.U32.HI R3, RZ, 0x1f, R6 ;  /* 0x0000001fff037819 */ /* 0x000fe20000011606 */
[----:B------:R-:W-:Y:S02]  /*01a0*/  IMAD.SHL.U32 R9, R7, 0x20000, RZ ;  /* 0x0002000007097824 */ /* 0x000fe400078e00ff */
[----:B------:R-:W-:Y:S01]  /*01b0*/  IMAD.IADD R11, R0, 0x1, -R11 ;  /* 0x00000001000b7824 */ /* 0x000fe200078e0a0b */
[----:B------:R-:W-:Y:S01]  /*01c0*/  LEA.HI R8, R6, R3, RZ, 0x1c ;  /* 0x0000000306087211 */ /* 0x000fe200078fe0ff */
[----:B------:R-:W-:Y:S01]  /*01d0*/  IMAD.SHL.U32 R10, R4, 0x1000, RZ ;  /* 0x00001000040a7824 */ /* 0x000fe200078e00ff */
[----:B------:R-:W-:-:S02]  /*01e0*/  SHF.R.U32.HI R3, RZ, 0x1f, R16 ;  /* 0x0000001fff037819 */ /* 0x000fc40000011610 */
[----:B------:R-:W-:Y:S01]  /*01f0*/  SHF.R.S32.HI R12, RZ, 0x1f, R9 ;  /* 0x0000001fff0c7819 */ /* 0x000fe20000011409 */
[----:B------:R-:W-:Y:S01]  /*0200*/  IMAD R17, R8, -0x60, R17 ;  /* 0xffffffa008117824 */ /* 0x000fe200078e0211 */
[----:B------:R-:W-:Y:S01]  /*0210*/  IADD3 R6, P0, P1, R10, R11, R9 ;  /* 0x0000000b0a067210 */ /* 0x000fe2000791e009 */
[C---:B------:R-:W-:Y:S01]  /*0220*/  IMAD R8, R7.reuse, -0x60000, R0 ;  /* 0xfffa000007087824 */ /* 0x040fe200078e0200 */
[----:B------:R-:W-:Y:S02]  /*0230*/  SHF.R.S32.HI R9, RZ, 0x1f, R10 ;  /* 0x0000001fff097819 */ /* 0x000fe4000001140a */
[----:B------:R-:W-:Y:S01]  /*0240*/  SHF.R.S32.HI R13, RZ, 0x1f, R11 ;  /* 0x0000001fff0d7819 */ /* 0x000fe2000001140b */
[----:B------:R-:W-:Y:S01]  /*0250*/  IMAD R23, R7, 0x40000, R8 ;  /* 0x0004000007177824 */ /* 0x000fe200078e0208 */
[----:B------:R-:W-:Y:S02]  /*0260*/  LEA.HI.SX32 R16, R16, R3, 0x10 ;  /* 0x0000000310107211 */ /* 0x000fe400078f82ff */
[----:B------:R-:W-:-:S02]  /*0270*/  LOP3.LUT R10, R2, 0xfffff000, RZ, 0xc0, !PT ;  /* 0xfffff000020a7812 */ /* 0x000fc400078ec0ff */
[----:B------:R-:W-:Y:S01]  /*0280*/  IADD3.X R13, R9, R13, R12, P0, P1 ;  /* 0x0000000d090d7210 */ /* 0x000fe200007e240c */
[----:B------:R-:W-:Y:S01]  /*0290*/  IMAD.SHL.U32 R11, R16, 0x20000, RZ ;  /* 0x00020000100b7824 */ /* 0x000fe200078e00ff */
[----:B------:R-:W1:Y:S01]  /*02a0*/  LDC.64 R2, c[0x0][0x210] ;  /* 0x00008400ff027b82 */ /* 0x000e620000000a00 */
[----:B------:R-:W-:Y:S01]  /*02b0*/  IMAD.IADD R10, R5, 0x1, -R10 ;  /* 0x00000001050a7824 */ /* 0x000fe200078e0a0a */
[----:B------:R-:W-:Y:S01]  /*02c0*/  ISETP.GT.AND P5, PT, R4, 0x3f, PT ;  /* 0x0000003f0400780c */ /* 0x000fe20003fa4270 */
[----:B------:R-:W-:Y:S01]  /*02d0*/  IMAD.SHL.U32 R9, R17, 0x1000, RZ ;  /* 0x0000100011097824 */ /* 0x000fe200078e00ff */
[----:B------:R-:W-:Y:S02]  /*02e0*/  LEA R18, P0, R6, UR4, 0x2 ;  /* 0x0000000406127c11 */ /* 0x000fe4000f8010ff */
[----:B------:R-:W-:Y:S02]  /*02f0*/  SHF.R.S32.HI R12, RZ, 0x1f, R10 ;  /* 0x0000001fff0c7819 */ /* 0x000fe4000001140a */
[----:B------:R-:W-:-:S02]  /*0300*/  IADD3 R21, P1, P2, R9, R10, R11 ;  /* 0x0000000a09157210 */ /* 0x000fc40007a3e00b */
[----:B------:R-:W-:Y:S02]  /*0310*/  SHF.R.S32.HI R10, RZ, 0x1f, R11 ;  /* 0x0000001fff0a7819 */ /* 0x000fe4000001140b */
[----:B------:R-:W-:Y:S02]  /*0320*/  SHF.R.S32.HI R9, RZ, 0x1f, R9 ;  /* 0x0000001fff097819 */ /* 0x000fe40000011409 */
[----:B------:R-:W-:Y:S02]  /*0330*/  LEA.HI.X R19, R6, UR5, R13, 0x2, P0 ;  /* 0x0000000506137c11 */ /* 0x000fe400080f140d */
[----:B------:R-:W-:Y:S02]  /*0340*/  IADD3.X R10, R9, R12, R10, P1, P2 ;  /* 0x0000000c090a7210 */ /* 0x000fe40000fe440a */
[----:B------:R-:W-:Y:S02]  /*0350*/  CS2R R12, SRZ ;  /* 0x00000000000c7805 */ /* 0x000fe4000001ff00 */
[----:B------:R-:W-:-:S02]  /*0360*/  LEA R20, P1, R21, UR4, 0x2 ;  /* 0x0000000415147c11 */ /* 0x000fc4000f8210ff */
[----:B------:R-:W-:Y:S02]  /*0370*/  ISETP.GE.AND P0, PT, R4, 0x40, PT ;  /* 0x000000400400780c */ /* 0x000fe40003f06270 */
[----:B------:R-:W-:Y:S01]  /*0380*/  LEA.HI.X R21, R21, UR5, R10, 0x2, P1 ;  /* 0x0000000515157c11 */ /* 0x000fe200088f140a */
[----:B------:R-:W-:Y:S01]  /*0390*/  ULDC.64 UR4, c[0x0][0x208] ;  /* 0x0000820000047ab9 */ /* 0x000fe20000000a00 */
[----:B------:R-:W-:Y:S01]  /*03a0*/  ISETP.GT.AND P6, PT, R17, 0x3f, PT ;  /* 0x0000003f1100780c */ /* 0x000fe20003fc4270 */
[----:B------:R2:W3:Y:S01]  /*03b0*/  @P5 LDG.E.128 R12, desc[UR4][R18.64+-0x100000] ;  /* 0xf0000004120c5981 */ /* 0x0004e2000c1e1d00 */
[----:B------:R-:W-:Y:S02]  /*03c0*/  CS2R R8, SRZ ;  /* 0x0000000000087805 */ /* 0x000fe4000001ff00 */
[----:B------:R-:W-:Y:S01]  /*03d0*/  CS2R R10, SRZ ;  /* 0x00000000000a7805 */ /* 0x000fe2000001ff00 */
[----:B------:R-:W-:Y:S01]  /*03e0*/  IMAD R25, R16, -0x60000, R5 ;  /* 0xfffa000010197824 */ /* 0x000fe200078e0205 */
[----:B------:R-:W-:Y:S01]  /*03f0*/  CS2R R4, SRZ ;  /* 0x0000000000047805 */ /* 0x000fe2000001ff00 */
[----:B-1----:R-:W-:Y:S01]  /*0400*/  IMAD.WIDE R22, R23, 0x4, R2 ;  /* 0x0000000417167825 */ /* 0x002fe200078e0202 */
[----:B------:R-:W-:-:S04]  /*0410*/  CS2R R6, SRZ ;  /* 0x0000000000067805 */ /* 0x000fc8000001ff00 */
[----:B------:R-:W4:Y:S01]  /*0420*/  @!P0 LDG.E.128 R8, desc[UR4][R22.64] ;  /* 0x0000000416088981 */ /* 0x000f22000c1e1d00 */
[----:B------:R-:W-:Y:S01]  /*0430*/  ISETP.GE.AND P1, PT, R17, 0x40, PT ;  /* 0x000000401100780c */ /* 0x000fe20003f26270 */
[----:B------:R-:W-:Y:S02]  /*0440*/  IMAD R25, R16, 0x40000, R25 ;  /* 0x0004000010197824 */ /* 0x000fe400078e0219 */
[----:B------:R1:W5:Y:S01]  /*0450*/  @P6 LDG.E.128 R4, desc[UR4][R20.64+-0x100000] ;  /* 0xf000000414046981 */ /* 0x000362000c1e1d00 */
[----:B------:R-:W-:Y:S02]  /*0460*/  CS2R R16, SRZ ;  /* 0x0000000000107805 */ /* 0x000fe4000001ff00 */
[----:B--2---:R-:W-:Y:S01]  /*0470*/  CS2R R18, SRZ ;  /* 0x0000000000127805 */ /* 0x004fe2000001ff00 */
[----:B------:R-:W-:Y:S02]  /*0480*/  IMAD.WIDE R24, R25, 0x4, R2 ;  /* 0x0000000419187825 */ /* 0x000fe400078e0202 */
[----:B------:R-:W2:Y:S04]  /*0490*/  LDC.64 R2, c[0x0][0x220] ;  /* 0x00008800ff027b82 */ /* 0x000ea80000000a00 */
[----:B------:R-:W5:Y:S01]  /*04a0*/  @!P1 LDG.E.128 R16, desc[UR4][R24.64] ;  /* 0x0000000418109981 */ /* 0x000f62000c1e1d00 */
[----:B--2---:R-:W-:Y:S01]  /*04b0*/  IMAD.WIDE R2, R0, 0x4, R2 ;  /* 0x0000000400027825 */ /* 0x004fe200078e0202 */
[----:B---3--:R-:W-:-:S02]  /*04c0*/  SEL R12, R12, RZ, P5 ;  /* 0x000000ff0c0c7207 */ /* 0x008fc40002800000 */
[----:B------:R-:W-:Y:S02]  /*04d0*/  SEL R13, R13, RZ, P5 ;  /* 0x000000ff0d0d7207 */ /* 0x000fe40002800000 */
[----:B------:R-:W-:Y:S02]  /*04e0*/  SEL R14, R14, RZ, P5 ;  /* 0x000000ff0e0e7207 */ /* 0x000fe40002800000 */
[----:B------:R-:W-:Y:S02]  /*04f0*/  FSETP.GT.AND P2, PT, R12, RZ, PT ;  /* 0x000000ff0c00720b */ /* 0x000fe40003f44000 */
[----:B------:R-:W-:Y:S02]  /*0500*/  FSETP.GT.AND P3, PT, R13, RZ, PT ;  /* 0x000000ff0d00720b */ /* 0x000fe40003f64000 */
[----:B------:R-:W-:Y:S02]  /*0510*/  FSETP.GT.AND P4, PT, R14, RZ, PT ;  /* 0x000000ff0e00720b */ /* 0x000fe40003f84000 */
[----:B------:R-:W-:-:S02]  /*0520*/  SEL R15, R15, RZ, P5 ;  /* 0x000000ff0f0f7207 */ /* 0x000fc40002800000 */
[----:B----4-:R-:W-:Y:S02]  /*0530*/  SEL R23, R8, RZ, !P0 ;  /* 0x000000ff08177207 */ /* 0x010fe40004000000 */
[----:B------:R-:W-:Y:S02]  /*0540*/  SEL R22, R9, RZ, !P0 ;  /* 0x000000ff09167207 */ /* 0x000fe40004000000 */
[----:B-1----:R-:W-:Y:S01]  /*0550*/  SEL R21, R10, RZ, !P0 ;  /* 0x000000ff0a157207 */ /* 0x002fe20004000000 */
[----:B------:R-:W-:Y:S01]  /*0560*/  @!P2 FMUL R12, R12, 0.10000000149011611938 ;  /* 0x3dcccccd0c0ca820 */ /* 0x000fe20000400000 */
[----:B------:R-:W-:Y:S01]  /*0570*/  SEL R20, R11, RZ, !P0 ;  /* 0x000000ff0b147207 */ /* 0x000fe20004000000 */
[----:B------:R-:W-:Y:S01]  /*0580*/  @!P3 FMUL R13, R13, 0.10000000149011611938 ;  /* 0x3dcccccd0d0db820 */ /* 0x000fe20000400000 */
[----:B-----5:R-:W-:Y:S01]  /*0590*/  SEL R11, R4, RZ, P6 ;  /* 0x000000ff040b7207 */ /* 0x020fe20003000000 */
[----:B------:R-:W-:Y:S01]  /*05a0*/  @!P4 FMUL R14, R14, 0.10000000149011611938 ;  /* 0x3dcccccd0e0ec820 */ /* 0x000fe20000400000 */
[----:B------:R-:W-:-:S02]  /*05b0*/  SEL R10, R5, RZ, P6 ;  /* 0x000000ff050a7207 */ /* 0x000fc40003000000 */
[----:B------:R-:W-:Y:S02]  /*05c0*/  SEL R9, R6, RZ, P6 ;  /* 0x000000ff06097207 */ /* 0x000fe40003000000 */
[----:B------:R-:W-:Y:S02]  /*05d0*/  SEL R8, R7, RZ, P6 ;  /* 0x000000ff07087207 */ /* 0x000fe40003000000 */
[----:B------:R-:W-:Y:S02]  /*05e0*/  FSETP.GT.AND P5, PT, R15, RZ, PT ;  /* 0x000000ff0f00720b */ /* 0x000fe40003fa4000 */
[----:B------:R-:W-:Y:S02]  /*05f0*/  FSETP.GT.AND P2, PT, R11, RZ, PT ;  /* 0x000000ff0b00720b */ /* 0x000fe40003f44000 */
[----:B------:R-:W-:Y:S02]  /*0600*/  FSETP.GT.AND P3, PT, R10, RZ, PT ;  /* 0x000000ff0a00720b */ /* 0x000fe40003f64000 */
[----:B------:R-:W-:-:S02]  /*0610*/  FSETP.GT.AND P4, PT, R9, RZ, PT ;  /* 0x000000ff0900720b */ /* 0x000fc40003f84000 */
[----:B------:R-:W-:Y:S02]  /*0620*/  FSETP.GT.AND P6, PT, R8, RZ, PT ;  /* 0x000000ff0800720b */ /* 0x000fe40003fc4000 */
[----:B------:R-:W-:Y:S02]  /*0630*/  SEL R16, R16, RZ, !P1 ;  /* 0x000000ff10107207 */ /* 0x000fe40004800000 */
[----:B------:R-:W-:Y:S01]  /*0640*/  SEL R17, R17, RZ, !P1 ;  /* 0x000000ff11117207 */ /* 0x000fe20004800000 */
[----:B------:R-:W-:Y:S01]  /*0650*/  @!P5 FMUL R15, R15, 0.10000000149011611938 ;  /* 0x3dcccccd0f0fd820 */ /* 0x000fe20000400000 */
[----:B------:R-:W-:Y:S01]  /*0660*/  SEL R18, R18, RZ, !P1 ;  /* 0x000000ff12127207 */ /* 0x000fe20004800000 */
[----:B------:R-:W-:Y:S01]  /*0670*/  @!P2 FMUL R11, R11, 0.10000000149011611938 ;  /* 0x3dcccccd0b0ba820 */ /* 0x000fe20000400000 */
[----:B------:R-:W-:Y:S01]  /*0680*/  SEL R19, R19, RZ, !P1 ;  /* 0x000000ff13137207 */ /* 0x000fe20004800000 */
[----:B------:R-:W-:Y:S01]  /*0690*/  @!P3 FMUL R10, R10, 0.10000000149011611938 ;  /* 0x3dcccccd0a0ab820 */ /* 0x000fe20000400000 */
[----:B------:R-:W-:Y:S01]  /*06a0*/  SEL R4, R23, R12, !P0 ;  /* 0x0000000c17047207 */ /* 0x000fe20004000000 */
[----:B------:R-:W-:Y:S01]  /*06b0*/  @!P4 FMUL R9, R9, 0.10000000149011611938 ;  /* 0x3dcccccd0909c820 */ /* 0x000fe20000400000 */
[----:B------:R-:W-:Y:S01]  /*06c0*/  SEL R5, R22, R13, !P0 ;  /* 0x0000000d16057207 */ /* 0x000fe20004000000 */
[----:B------:R-:W-:Y:S01]  /*06d0*/  @!P6 FMUL R8, R8, 0.10000000149011611938 ;  /* 0x3dcccccd0808e820 */ /* 0x000fe20000400000 */
[----:B------:R-:W-:-:S02]  /*06e0*/  SEL R6, R21, R14, !P0 ;  /* 0x0000000e15067207 */ /* 0x000fc40004000000 */
[----:B------:R-:W-:Y:S02]  /*06f0*/  SEL R7, R20, R15, !P0 ;  /* 0x0000000f14077207 */ /* 0x000fe40004000000 */
[----:B------:R-:W-:Y:S02]  /*0700*/  SEL R12, R16, R11, !P1 ;  /* 0x0000000b100c7207 */ /* 0x000fe40004800000 */
[----:B------:R-:W-:Y:S01]  /*0710*/  SEL R13, R17, R10, !P1 ;  /* 0x0000000a110d7207 */ /* 0x000fe20004800000 */
[----:B------:R-:W-:Y:S01]  /*0720*/  STG.E.128 desc[UR4][R2.64], R4 ;  /* 0x0000000402007986 */ /* 0x000fe2000c101d04 */
[----:B------:R-:W-:Y:S02]  /*0730*/  SEL R14, R18, R9, !P1 ;  /* 0x00000009120e7207 */ /* 0x000fe40004800000 */
[----:B------:R-:W-:-:S05]  /*0740*/  SEL R15, R19, R8, !P1 ;  /* 0x00000008130f7207 */ /* 0x000fca0004800000 */
[----:B------:R-:W-:Y:S01]  /*0750*/  STG.E.128 desc[UR4][R2.64+0x800], R12 ;  /* 0x0008000c02007986 */ /* 0x000fe2000c101d04 */
[----:B------:R-:W-:Y:S05]  /*0760*/  EXIT ;  /* 0x000000000000794d */ /* 0x000fea0003800000 */
.L_x_0:
[----:B------:R-:W-:-:S00]  /*0770*/  BRA `(.L_x_0) ;  /* 0xfffffffc00fc7947 */ /* 0x000fc0000383ffff */
[----:B------:R-:W-:-:S00]  /*0780*/  NOP ;  /* 0x0000000000007918 */ /* 0x000fc00000000000 */
[----:B------:R-:W-:-:S00]  /*0790*/  NOP ;  /* 0x0000000000007918 */ /* 0x000fc00000000000 */
[----:B------:R-:W-:-:S00]  /*07a0*/  NOP ;  /* 0x0000000000007918 */ /* 0x000fc00000000000 */
[----:B------:R-:W-:-:S00]  /*07b0*/  NOP ;  /* 0x0000000000007918 */ /* 0x000fc00000000000 */
[----:B------:R-:W-:-:S00]  /*07c0*/  NOP ;  /* 0x0000000000007918 */ /* 0x000fc00000000000 */
[----:B------:R-:W-:-:S00]  /*07d0*/  NOP ;  /* 0x0000000000007918 */ /* 0x000fc00000000000 */
[----:B------:R-:W-:-:S00]  /*07e0*/  NOP ;  /* 0x0000000000007918 */ /* 0x000fc00000000000 */
[----:B------:R-:W-:-:S00]  /*07f0*/  NOP ;  /* 0x0000000000007918 */ /* 0x000fc00000000000 */
.L_x_1:


//--------------------- .nv.constant0.triton_poi_fused_cat_1 --------------------------
	.section	.nv.constant0.triton_poi_fused_cat_1,"a",@progbits
	.sectionflags	@""
	.align	4
.nv.constant0.triton_poi_fused_cat_1:
	.zero		556
